//
// Generated by NVIDIA NVVM Compiler
//
// Compiler Build ID: CL-36424714
// Cuda compilation tools, release 13.0, V13.0.88
// Based on NVVM 20.0.0
//

.version 9.0
.target sm_100
.address_size 64

	// .globl	_Z9fillEmptyPKiS0_P8appeared
.extern .func  (.param .b32 func_retval0) vprintf
(
	.param .b64 vprintf_param_0,
	.param .b64 vprintf_param_1
)
;
.global .align 1 .b8 $str[75] = {84, 65, 82, 71, 69, 84, 32, 67, 69, 76, 76, 32, 45, 32, 37, 100, 32, 40, 105, 100, 58, 32, 37, 100, 41, 59, 32, 110, 117, 109, 98, 101, 114, 32, 111, 102, 32, 122, 101, 114, 111, 115, 32, 114, 111, 119, 58, 32, 37, 100, 59, 32, 99, 111, 108, 117, 109, 110, 58, 32, 37, 100, 59, 32, 98, 108, 111, 99, 107, 58, 32, 37, 100, 10};

.visible .entry _Z9fillEmptyPKiS0_P8appeared(
	.param .u64 .ptr .align 1 _Z9fillEmptyPKiS0_P8appeared_param_0,
	.param .u64 .ptr .align 1 _Z9fillEmptyPKiS0_P8appeared_param_1,
	.param .u64 .ptr .align 1 _Z9fillEmptyPKiS0_P8appeared_param_2
)
{
	.local .align 8 .b8 	__local_depot0[24];
	.reg .b64 	%SP;
	.reg .b64 	%SPL;
	.reg .pred 	%p<55>;
	.reg .b16 	%rs<8>;
	.reg .b32 	%r<221>;
	.reg .b64 	%rd<96>;

	mov.u64 	%SPL, __local_depot0;
	cvta.local.u64 	%SP, %SPL;
	ld.param.u64 	%rd8, [_Z9fillEmptyPKiS0_P8appeared_param_0];
	ld.param.u64 	%rd9, [_Z9fillEmptyPKiS0_P8appeared_param_1];
	ld.param.u64 	%rd10, [_Z9fillEmptyPKiS0_P8appeared_param_2];
	cvta.to.global.u64 	%rd11, %rd8;
	cvta.to.global.u64 	%rd12, %rd10;
	cvta.to.global.u64 	%rd13, %rd9;
	mov.u32 	%r1, %tid.x;
	mul.lo.s32 	%r31, %r1, 81;
	mul.wide.u32 	%rd14, %r31, 4;
	add.s64 	%rd1, %rd11, %rd14;
	mul.wide.u32 	%rd15, %r1, 4;
	add.s64 	%rd16, %rd13, %rd15;
	ld.global.u32 	%r32, [%rd16];
	mul.wide.u32 	%rd17, %r1, 112;
	add.s64 	%rd2, %rd12, %rd17;
	st.global.u32 	[%rd2], %r32;
	add.s64 	%rd3, %rd2, 4;
	add.s64 	%rd4, %rd2, 40;
	add.s64 	%rd5, %rd2, 76;
	mov.b32 	%r33, 0;
	st.global.u32 	[%rd2+4], %r33;
	st.global.u32 	[%rd2+40], %r33;
	st.global.u32 	[%rd2+76], %r33;
	st.global.u32 	[%rd2+8], %r33;
	st.global.u32 	[%rd2+44], %r33;
	st.global.u32 	[%rd2+80], %r33;
	st.global.u32 	[%rd2+12], %r33;
	st.global.u32 	[%rd2+48], %r33;
	st.global.u32 	[%rd2+84], %r33;
	st.global.u32 	[%rd2+16], %r33;
	st.global.u32 	[%rd2+52], %r33;
	st.global.u32 	[%rd2+88], %r33;
	st.global.u32 	[%rd2+20], %r33;
	st.global.u32 	[%rd2+56], %r33;
	st.global.u32 	[%rd2+92], %r33;
	st.global.u32 	[%rd2+24], %r33;
	st.global.u32 	[%rd2+60], %r33;
	st.global.u32 	[%rd2+96], %r33;
	st.global.u32 	[%rd2+28], %r33;
	st.global.u32 	[%rd2+64], %r33;
	st.global.u32 	[%rd2+100], %r33;
	st.global.u32 	[%rd2+32], %r33;
	st.global.u32 	[%rd2+68], %r33;
	st.global.u32 	[%rd2+104], %r33;
	st.global.u32 	[%rd2+36], %r33;
	st.global.u32 	[%rd2+72], %r33;
	st.global.u32 	[%rd2+108], %r33;
	mul.hi.s32 	%r34, %r32, 954437177;
	shr.u32 	%r35, %r34, 31;
	shr.s32 	%r36, %r34, 1;
	add.s32 	%r37, %r36, %r35;
	mul.wide.s32 	%rd18, %r37, 4;
	add.s64 	%rd6, %rd1, %rd18;
	ld.global.u32 	%r3, [%rd6];
	setp.lt.s32 	%p1, %r3, 1;
	@%p1 bra 	$L__BB0_2;
	add.s32 	%r38, %r3, -1;
	mul.wide.u32 	%rd19, %r38, 4;
	add.s64 	%rd20, %rd3, %rd19;
	ld.global.u32 	%r39, [%rd20];
	add.s32 	%r40, %r39, 1;
	st.global.u32 	[%rd20], %r40;
$L__BB0_2:
	ld.global.u32 	%r4, [%rd6+4];
	setp.lt.s32 	%p2, %r4, 1;
	@%p2 bra 	$L__BB0_4;
	add.s32 	%r41, %r4, -1;
	mul.wide.u32 	%rd21, %r41, 4;
	add.s64 	%rd22, %rd3, %rd21;
	ld.global.u32 	%r42, [%rd22];
	add.s32 	%r43, %r42, 1;
	st.global.u32 	[%rd22], %r43;
$L__BB0_4:
	ld.global.u32 	%r5, [%rd6+8];
	setp.lt.s32 	%p3, %r5, 1;
	@%p3 bra 	$L__BB0_6;
	add.s32 	%r44, %r5, -1;
	mul.wide.u32 	%rd23, %r44, 4;
	add.s64 	%rd24, %rd3, %rd23;
	ld.global.u32 	%r45, [%rd24];
	add.s32 	%r46, %r45, 1;
	st.global.u32 	[%rd24], %r46;
$L__BB0_6:
	ld.global.u32 	%r6, [%rd6+12];
	setp.lt.s32 	%p4, %r6, 1;
	@%p4 bra 	$L__BB0_8;
	add.s32 	%r47, %r6, -1;
	mul.wide.u32 	%rd25, %r47, 4;
	add.s64 	%rd26, %rd3, %rd25;
	ld.global.u32 	%r48, [%rd26];
	add.s32 	%r49, %r48, 1;
	st.global.u32 	[%rd26], %r49;
$L__BB0_8:
	ld.global.u32 	%r7, [%rd6+16];
	setp.lt.s32 	%p5, %r7, 1;
	@%p5 bra 	$L__BB0_10;
	add.s32 	%r50, %r7, -1;
	mul.wide.u32 	%rd27, %r50, 4;
	add.s64 	%rd28, %rd3, %rd27;
	ld.global.u32 	%r51, [%rd28];
	add.s32 	%r52, %r51, 1;
	st.global.u32 	[%rd28], %r52;
$L__BB0_10:
	ld.global.u32 	%r8, [%rd6+20];
	setp.lt.s32 	%p6, %r8, 1;
	@%p6 bra 	$L__BB0_12;
	add.s32 	%r53, %r8, -1;
	mul.wide.u32 	%rd29, %r53, 4;
	add.s64 	%rd30, %rd3, %rd29;
	ld.global.u32 	%r54, [%rd30];
	add.s32 	%r55, %r54, 1;
	st.global.u32 	[%rd30], %r55;
$L__BB0_12:
	ld.global.u32 	%r9, [%rd6+24];
	setp.lt.s32 	%p7, %r9, 1;
	@%p7 bra 	$L__BB0_14;
	add.s32 	%r56, %r9, -1;
	mul.wide.u32 	%rd31, %r56, 4;
	add.s64 	%rd32, %rd3, %rd31;
	ld.global.u32 	%r57, [%rd32];
	add.s32 	%r58, %r57, 1;
	st.global.u32 	[%rd32], %r58;
$L__BB0_14:
	ld.global.u32 	%r10, [%rd6+28];
	setp.lt.s32 	%p8, %r10, 1;
	@%p8 bra 	$L__BB0_16;
	add.s32 	%r59, %r10, -1;
	mul.wide.u32 	%rd33, %r59, 4;
	add.s64 	%rd34, %rd3, %rd33;
	ld.global.u32 	%r60, [%rd34];
	add.s32 	%r61, %r60, 1;
	st.global.u32 	[%rd34], %r61;
$L__BB0_16:
	ld.global.u32 	%r11, [%rd6+32];
	setp.lt.s32 	%p9, %r11, 1;
	@%p9 bra 	$L__BB0_18;
	add.s32 	%r62, %r11, -1;
	mul.wide.u32 	%rd35, %r62, 4;
	add.s64 	%rd36, %rd3, %rd35;
	ld.global.u32 	%r63, [%rd36];
	add.s32 	%r64, %r63, 1;
	st.global.u32 	[%rd36], %r64;
$L__BB0_18:
	mul.lo.s32 	%r69, %r37, 9;
	sub.s32 	%r12, %r32, %r69;
	mul.wide.s32 	%rd37, %r12, 4;
	add.s64 	%rd38, %rd1, %rd37;
	ld.global.u32 	%r13, [%rd38];
	setp.lt.s32 	%p10, %r13, 1;
	@%p10 bra 	$L__BB0_20;
	add.s32 	%r70, %r13, -1;
	mul.wide.u32 	%rd39, %r70, 4;
	add.s64 	%rd40, %rd4, %rd39;
	ld.global.u32 	%r71, [%rd40];
	add.s32 	%r72, %r71, 1;
	st.global.u32 	[%rd40], %r72;
$L__BB0_20:
	add.s32 	%r73, %r12, 9;
	mul.wide.u32 	%rd41, %r73, 4;
	add.s64 	%rd42, %rd1, %rd41;
	ld.global.u32 	%r14, [%rd42];
	setp.lt.s32 	%p11, %r14, 1;
	@%p11 bra 	$L__BB0_22;
	add.s32 	%r74, %r14, -1;
	mul.wide.u32 	%rd43, %r74, 4;
	add.s64 	%rd44, %rd4, %rd43;
	ld.global.u32 	%r75, [%rd44];
	add.s32 	%r76, %r75, 1;
	st.global.u32 	[%rd44], %r76;
$L__BB0_22:
	add.s32 	%r77, %r12, 18;
	mul.wide.u32 	%rd45, %r77, 4;
	add.s64 	%rd46, %rd1, %rd45;
	ld.global.u32 	%r15, [%rd46];
	setp.lt.s32 	%p12, %r15, 1;
	@%p12 bra 	$L__BB0_24;
	add.s32 	%r78, %r15, -1;
	mul.wide.u32 	%rd47, %r78, 4;
	add.s64 	%rd48, %rd4, %rd47;
	ld.global.u32 	%r79, [%rd48];
	add.s32 	%r80, %r79, 1;
	st.global.u32 	[%rd48], %r80;
$L__BB0_24:
	add.s32 	%r81, %r12, 27;
	mul.wide.u32 	%rd49, %r81, 4;
	add.s64 	%rd50, %rd1, %rd49;
	ld.global.u32 	%r16, [%rd50];
	setp.lt.s32 	%p13, %r16, 1;
	@%p13 bra 	$L__BB0_26;
	add.s32 	%r82, %r16, -1;
	mul.wide.u32 	%rd51, %r82, 4;
	add.s64 	%rd52, %rd4, %rd51;
	ld.global.u32 	%r83, [%rd52];
	add.s32 	%r84, %r83, 1;
	st.global.u32 	[%rd52], %r84;
$L__BB0_26:
	add.s32 	%r85, %r12, 36;
	mul.wide.u32 	%rd53, %r85, 4;
	add.s64 	%rd54, %rd1, %rd53;
	ld.global.u32 	%r17, [%rd54];
	setp.lt.s32 	%p14, %r17, 1;
	@%p14 bra 	$L__BB0_28;
	add.s32 	%r86, %r17, -1;
	mul.wide.u32 	%rd55, %r86, 4;
	add.s64 	%rd56, %rd4, %rd55;
	ld.global.u32 	%r87, [%rd56];
	add.s32 	%r88, %r87, 1;
	st.global.u32 	[%rd56], %r88;
$L__BB0_28:
	add.s32 	%r89, %r12, 45;
	mul.wide.u32 	%rd57, %r89, 4;
	add.s64 	%rd58, %rd1, %rd57;
	ld.global.u32 	%r18, [%rd58];
	setp.lt.s32 	%p15, %r18, 1;
	@%p15 bra 	$L__BB0_30;
	add.s32 	%r90, %r18, -1;
	mul.wide.u32 	%rd59, %r90, 4;
	add.s64 	%rd60, %rd4, %rd59;
	ld.global.u32 	%r91, [%rd60];
	add.s32 	%r92, %r91, 1;
	st.global.u32 	[%rd60], %r92;
$L__BB0_30:
	add.s32 	%r93, %r12, 54;
	mul.wide.u32 	%rd61, %r93, 4;
	add.s64 	%rd62, %rd1, %rd61;
	ld.global.u32 	%r19, [%rd62];
	setp.lt.s32 	%p16, %r19, 1;
	@%p16 bra 	$L__BB0_32;
	add.s32 	%r94, %r19, -1;
	mul.wide.u32 	%rd63, %r94, 4;
	add.s64 	%rd64, %rd4, %rd63;
	ld.global.u32 	%r95, [%rd64];
	add.s32 	%r96, %r95, 1;
	st.global.u32 	[%rd64], %r96;
$L__BB0_32:
	add.s32 	%r97, %r12, 63;
	mul.wide.u32 	%rd65, %r97, 4;
	add.s64 	%rd66, %rd1, %rd65;
	ld.global.u32 	%r20, [%rd66];
	setp.lt.s32 	%p17, %r20, 1;
	@%p17 bra 	$L__BB0_34;
	add.s32 	%r98, %r20, -1;
	mul.wide.u32 	%rd67, %r98, 4;
	add.s64 	%rd68, %rd4, %rd67;
	ld.global.u32 	%r99, [%rd68];
	add.s32 	%r100, %r99, 1;
	st.global.u32 	[%rd68], %r100;
$L__BB0_34:
	add.s32 	%r101, %r12, 72;
	mul.wide.u32 	%rd69, %r101, 4;
	add.s64 	%rd70, %rd1, %rd69;
	ld.global.u32 	%r21, [%rd70];
	setp.lt.s32 	%p18, %r21, 1;
	@%p18 bra 	$L__BB0_36;
	add.s32 	%r102, %r21, -1;
	mul.wide.u32 	%rd71, %r102, 4;
	add.s64 	%rd72, %rd4, %rd71;
	ld.global.u32 	%r103, [%rd72];
	add.s32 	%r104, %r103, 1;
	st.global.u32 	[%rd72], %r104;
$L__BB0_36:
	mul.hi.s32 	%r105, %r32, 1272582903;
	shr.u32 	%r106, %r105, 31;
	shr.s32 	%r107, %r105, 3;
	add.s32 	%r108, %r107, %r106;
	cvt.u16.u32 	%rs1, %r12;
	mul.lo.s16 	%rs2, %rs1, 86;
	shr.u16 	%rs3, %rs2, 15;
	shr.u16 	%rs4, %rs2, 8;
	add.s16 	%rs5, %rs4, %rs3;
	mul.lo.s16 	%rs6, %rs5, 3;
	sub.s16 	%rs7, %rs6, %rs1;
	cvt.u32.u16 	%r109, %rs7;
	cvt.s32.s8 	%r110, %r109;
	mad.lo.s32 	%r111, %r108, 27, %r12;
	add.s32 	%r112, %r111, %r110;
	mul.wide.s32 	%rd73, %r112, 4;
	add.s64 	%rd7, %rd1, %rd73;
	ld.global.u32 	%r22, [%rd7];
	setp.lt.s32 	%p19, %r22, 1;
	@%p19 bra 	$L__BB0_38;
	add.s32 	%r113, %r22, -1;
	mul.wide.u32 	%rd74, %r113, 4;
	add.s64 	%rd75, %rd5, %rd74;
	ld.global.u32 	%r114, [%rd75];
	add.s32 	%r115, %r114, 1;
	st.global.u32 	[%rd75], %r115;
$L__BB0_38:
	ld.global.u32 	%r23, [%rd7+4];
	setp.lt.s32 	%p20, %r23, 1;
	@%p20 bra 	$L__BB0_40;
	add.s32 	%r116, %r23, -1;
	mul.wide.u32 	%rd76, %r116, 4;
	add.s64 	%rd77, %rd5, %rd76;
	ld.global.u32 	%r117, [%rd77];
	add.s32 	%r118, %r117, 1;
	st.global.u32 	[%rd77], %r118;
$L__BB0_40:
	ld.global.u32 	%r24, [%rd7+8];
	setp.lt.s32 	%p21, %r24, 1;
	@%p21 bra 	$L__BB0_42;
	add.s32 	%r119, %r24, -1;
	mul.wide.u32 	%rd78, %r119, 4;
	add.s64 	%rd79, %rd5, %rd78;
	ld.global.u32 	%r120, [%rd79];
	add.s32 	%r121, %r120, 1;
	st.global.u32 	[%rd79], %r121;
$L__BB0_42:
	ld.global.u32 	%r25, [%rd7+36];
	setp.lt.s32 	%p22, %r25, 1;
	@%p22 bra 	$L__BB0_44;
	add.s32 	%r122, %r25, -1;
	mul.wide.u32 	%rd80, %r122, 4;
	add.s64 	%rd81, %rd5, %rd80;
	ld.global.u32 	%r123, [%rd81];
	add.s32 	%r124, %r123, 1;
	st.global.u32 	[%rd81], %r124;
$L__BB0_44:
	ld.global.u32 	%r26, [%rd7+40];
	setp.lt.s32 	%p23, %r26, 1;
	@%p23 bra 	$L__BB0_46;
	add.s32 	%r125, %r26, -1;
	mul.wide.u32 	%rd82, %r125, 4;
	add.s64 	%rd83, %rd5, %rd82;
	ld.global.u32 	%r126, [%rd83];
	add.s32 	%r127, %r126, 1;
	st.global.u32 	[%rd83], %r127;
$L__BB0_46:
	ld.global.u32 	%r27, [%rd7+44];
	setp.lt.s32 	%p24, %r27, 1;
	@%p24 bra 	$L__BB0_48;
	add.s32 	%r128, %r27, -1;
	mul.wide.u32 	%rd84, %r128, 4;
	add.s64 	%rd85, %rd5, %rd84;
	ld.global.u32 	%r129, [%rd85];
	add.s32 	%r130, %r129, 1;
	st.global.u32 	[%rd85], %r130;
$L__BB0_48:
	ld.global.u32 	%r28, [%rd7+72];
	setp.lt.s32 	%p25, %r28, 1;
	@%p25 bra 	$L__BB0_50;
	add.s32 	%r131, %r28, -1;
	mul.wide.u32 	%rd86, %r131, 4;
	add.s64 	%rd87, %rd5, %rd86;
	ld.global.u32 	%r132, [%rd87];
	add.s32 	%r133, %r132, 1;
	st.global.u32 	[%rd87], %r133;
$L__BB0_50:
	ld.global.u32 	%r29, [%rd7+76];
	setp.lt.s32 	%p26, %r29, 1;
	@%p26 bra 	$L__BB0_52;
	add.s32 	%r134, %r29, -1;
	mul.wide.u32 	%rd88, %r134, 4;
	add.s64 	%rd89, %rd5, %rd88;
	ld.global.u32 	%r135, [%rd89];
	add.s32 	%r136, %r135, 1;
	st.global.u32 	[%rd89], %r136;
$L__BB0_52:
	ld.global.u32 	%r30, [%rd7+80];
	setp.lt.s32 	%p27, %r30, 1;
	@%p27 bra 	$L__BB0_54;
	add.s32 	%r137, %r30, -1;
	mul.wide.u32 	%rd90, %r137, 4;
	add.s64 	%rd91, %rd5, %rd90;
	ld.global.u32 	%r138, [%rd91];
	add.s32 	%r139, %r138, 1;
	st.global.u32 	[%rd91], %r139;
$L__BB0_54:
	ld.global.u32 	%r140, [%rd2+4];
	setp.eq.s32 	%p28, %r140, 0;
	selp.u32 	%r141, 1, 0, %p28;
	ld.global.u32 	%r142, [%rd2+40];
	setp.eq.s32 	%p29, %r142, 0;
	selp.u32 	%r143, 1, 0, %p29;
	ld.global.u32 	%r144, [%rd2+76];
	setp.eq.s32 	%p30, %r144, 0;
	selp.u32 	%r145, 1, 0, %p30;
	ld.global.u32 	%r146, [%rd2+8];
	setp.eq.s32 	%p31, %r146, 0;
	selp.u32 	%r147, 1, 0, %p31;
	add.s32 	%r148, %r141, %r147;
	ld.global.u32 	%r149, [%rd2+44];
	setp.eq.s32 	%p32, %r149, 0;
	selp.u32 	%r150, 1, 0, %p32;
	add.s32 	%r151, %r143, %r150;
	ld.global.u32 	%r152, [%rd2+80];
	setp.eq.s32 	%p33, %r152, 0;
	selp.u32 	%r153, 1, 0, %p33;
	add.s32 	%r154, %r145, %r153;
	ld.global.u32 	%r155, [%rd2+12];
	setp.eq.s32 	%p34, %r155, 0;
	selp.u32 	%r156, 1, 0, %p34;
	add.s32 	%r157, %r148, %r156;
	ld.global.u32 	%r158, [%rd2+48];
	setp.eq.s32 	%p35, %r158, 0;
	selp.u32 	%r159, 1, 0, %p35;
	add.s32 	%r160, %r151, %r159;
	ld.global.u32 	%r161, [%rd2+84];
	setp.eq.s32 	%p36, %r161, 0;
	selp.u32 	%r162, 1, 0, %p36;
	add.s32 	%r163, %r154, %r162;
	ld.global.u32 	%r164, [%rd2+16];
	setp.eq.s32 	%p37, %r164, 0;
	selp.u32 	%r165, 1, 0, %p37;
	add.s32 	%r166, %r157, %r165;
	ld.global.u32 	%r167, [%rd2+52];
	setp.eq.s32 	%p38, %r167, 0;
	selp.u32 	%r168, 1, 0, %p38;
	add.s32 	%r169, %r160, %r168;
	ld.global.u32 	%r170, [%rd2+88];
	setp.eq.s32 	%p39, %r170, 0;
	selp.u32 	%r171, 1, 0, %p39;
	add.s32 	%r172, %r163, %r171;
	ld.global.u32 	%r173, [%rd2+20];
	setp.eq.s32 	%p40, %r173, 0;
	selp.u32 	%r174, 1, 0, %p40;
	add.s32 	%r175, %r166, %r174;
	ld.global.u32 	%r176, [%rd2+56];
	setp.eq.s32 	%p41, %r176, 0;
	selp.u32 	%r177, 1, 0, %p41;
	add.s32 	%r178, %r169, %r177;
	ld.global.u32 	%r179, [%rd2+92];
	setp.eq.s32 	%p42, %r179, 0;
	selp.u32 	%r180, 1, 0, %p42;
	add.s32 	%r181, %r172, %r180;
	ld.global.u32 	%r182, [%rd2+24];
	setp.eq.s32 	%p43, %r182, 0;
	selp.u32 	%r183, 1, 0, %p43;
	add.s32 	%r184, %r175, %r183;
	ld.global.u32 	%r185, [%rd2+60];
	setp.eq.s32 	%p44, %r185, 0;
	selp.u32 	%r186, 1, 0, %p44;
	add.s32 	%r187, %r178, %r186;
	ld.global.u32 	%r188, [%rd2+96];
	setp.eq.s32 	%p45, %r188, 0;
	selp.u32 	%r189, 1, 0, %p45;
	add.s32 	%r190, %r181, %r189;
	ld.global.u32 	%r191, [%rd2+28];
	setp.eq.s32 	%p46, %r191, 0;
	selp.u32 	%r192, 1, 0, %p46;
	add.s32 	%r193, %r184, %r192;
	ld.global.u32 	%r194, [%rd2+64];
	setp.eq.s32 	%p47, %r194, 0;
	selp.u32 	%r195, 1, 0, %p47;
	add.s32 	%r196, %r187, %r195;
	ld.global.u32 	%r197, [%rd2+100];
	setp.eq.s32 	%p48, %r197, 0;
	selp.u32 	%r198, 1, 0, %p48;
	add.s32 	%r199, %r190, %r198;
	ld.global.u32 	%r200, [%rd2+32];
	setp.eq.s32 	%p49, %r200, 0;
	selp.u32 	%r201, 1, 0, %p49;
	add.s32 	%r202, %r193, %r201;
	ld.global.u32 	%r203, [%rd2+68];
	setp.eq.s32 	%p50, %r203, 0;
	selp.u32 	%r204, 1, 0, %p50;
	add.s32 	%r205, %r196, %r204;
	ld.global.u32 	%r206, [%rd2+104];
	setp.eq.s32 	%p51, %r206, 0;
	selp.u32 	%r207, 1, 0, %p51;
	add.s32 	%r208, %r199, %r207;
	ld.global.u32 	%r209, [%rd2+36];
	setp.eq.s32 	%p52, %r209, 0;
	selp.u32 	%r210, 1, 0, %p52;
	add.s32 	%r211, %r202, %r210;
	ld.global.u32 	%r212, [%rd2+72];
	setp.eq.s32 	%p53, %r212, 0;
	selp.u32 	%r213, 1, 0, %p53;
	add.s32 	%r214, %r205, %r213;
	ld.global.u32 	%r215, [%rd2+108];
	setp.eq.s32 	%p54, %r215, 0;
	selp.u32 	%r216, 1, 0, %p54;
	add.s32 	%r217, %r208, %r216;
	add.u64 	%rd92, %SP, 0;
	add.u64 	%rd93, %SPL, 0;
	add.s32 	%r218, %r32, 1;
	st.local.v2.u32 	[%rd93], {%r218, %r1};
	st.local.v2.u32 	[%rd93+8], {%r211, %r214};
	st.local.u32 	[%rd93+16], %r217;
	mov.u64 	%rd94, $str;
	cvta.global.u64 	%rd95, %rd94;
	{ // callseq 0, 0
	.param .b64 param0;
	st.param.b64 	[param0], %rd95;
	.param .b64 param1;
	st.param.b64 	[param1], %rd92;
	.param .b32 retval0;
	call.uni (retval0), 
	vprintf, 
	(
	param0, 
	param1
	);
	ld.param.b32 	%r219, [retval0];
	} // callseq 0
	bar.sync 	0;
	ret;

}


// ===== COMPILED SASS (sm_100) =====

	.target	sm_100

	.elftype	@"ET_EXEC"


//--------------------- .note.nv.tkinfo           --------------------------
	.section	.note.nv.tkinfo,"",@"SHT_NOTE"
	.sectionflags	@"SHF_NOTE_NV_TKINFO"
	.tkinfo
        /*0018*/ 	.word	0x00000002
        /*0030*/ 	.string	""
        /*0030*/ 	.string	"ptxas"
        /*0030*/ 	.string	"Cuda compilation tools, release 13.0, V13.0.88"
        /*0030*/ 	.string	"Build cuda_13.0.r13.0/compiler.36424714_0"
        /*0030*/ 	.string	"-arch sm_100 -m 64 "



//--------------------- .note.nv.cuinfo           --------------------------
	.section	.note.nv.cuinfo,"",@"SHT_NOTE"
	.sectionflags	@"SHF_NOTE_NV_CUINFO"
        /*0018*/ 	.short	0x0002
        /*001a*/ 	.short	0x0064
        /*001c*/ 	.short	0x0082
	.zero		2


//--------------------- .nv.info                  --------------------------
	.section	.nv.info,"",@"SHT_CUDA_INFO"
	.align	4


	//----- nvinfo : EIATTR_REGCOUNT
	.align		4
        /*0000*/ 	.byte	0x04, 0x2f
        /*0002*/ 	.short	(.L_2 - .L_1)
	.align		4
.L_1:
        /*0004*/ 	.word	index@(_Z9fillEmptyPKiS0_P8appeared)
        /*0008*/ 	.word	0x0000001e


	//----- nvinfo : EIATTR_FRAME_SIZE
	.align		4
.L_2:
        /*000c*/ 	.byte	0x04, 0x11
        /*000e*/ 	.short	(.L_4 - .L_3)
	.align		4
.L_3:
        /*0010*/ 	.word	index@(_Z9fillEmptyPKiS0_P8appeared)
        /*0014*/ 	.word	0x00000018


	//----- nvinfo : EIATTR_MIN_STACK_SIZE
	.align		4
.L_4:
        /*0018*/ 	.byte	0x04, 0x12
        /*001a*/ 	.short	(.L_6 - .L_5)
	.align		4
.L_5:
        /*001c*/ 	.word	index@(_Z9fillEmptyPKiS0_P8appeared)
        /*0020*/ 	.word	0x00000018
.L_6:


//--------------------- .nv.compat                --------------------------
	.section	.nv.compat,"",@"SHT_CUDA_COMPAT_INFO"
	.align	4
        /*0000*/ 	.byte	0x02, 0x09, 0x00, 0x00, 0x02, 0x02, 0x01, 0x00, 0x02, 0x05, 0x05, 0x00, 0x03, 0x07, 0x01, 0x01
        /*0010*/ 	.byte	0x02, 0x03, 0x00, 0x00, 0x02, 0x06, 0x01, 0x00, 0x04, 0x0b, 0x08, 0x00, 0x09, 0x00, 0x00, 0x00
        /*0020*/ 	.byte	0x00, 0x00, 0x00, 0x00


//--------------------- .nv.info._Z9fillEmptyPKiS0_P8appeared --------------------------
	.section	.nv.info._Z9fillEmptyPKiS0_P8appeared,"",@"SHT_CUDA_INFO"
	.sectionflags	@""
	.align	4


	//----- nvinfo : EIATTR_CUDA_API_VERSION
	.align		4
        /*0000*/ 	.byte	0x04, 0x37
        /*0002*/ 	.short	(.L_8 - .L_7)
.L_7:
        /*0004*/ 	.word	0x00000082


	//----- nvinfo : EIATTR_KPARAM_INFO
	.align		4
.L_8:
        /*0008*/ 	.byte	0x04, 0x17
        /*000a*/ 	.short	(.L_10 - .L_9)
.L_9:
        /*000c*/ 	.word	0x00000000
        /*0010*/ 	.short	0x0002
        /*0012*/ 	.short	0x0010
        /*0014*/ 	.byte	0x00, 0xf5, 0x21, 0x00


	//----- nvinfo : EIATTR_KPARAM_INFO
	.align		4
.L_10:
        /*0018*/ 	.byte	0x04, 0x17
        /*001a*/ 	.short	(.L_12 - .L_11)
.L_11:
        /*001c*/ 	.word	0x00000000
        /*0020*/ 	.short	0x0001
        /*0022*/ 	.short	0x0008
        /*0024*/ 	.byte	0x00, 0xf5, 0x21, 0x00


	//----- nvinfo : EIATTR_KPARAM_INFO
	.align		4
.L_12:
        /*0028*/ 	.byte	0x04, 0x17
        /*002a*/ 	.short	(.L_14 - .L_13)
.L_13:
        /*002c*/ 	.word	0x00000000
        /*0030*/ 	.short	0x0000
        /*0032*/ 	.short	0x0000
        /*0034*/ 	.byte	0x00, 0xf5, 0x21, 0x00


	//----- nvinfo : EIATTR_SPARSE_MMA_MASK
	.align		4
.L_14:
        /*0038*/ 	.byte	0x03, 0x50
        /*003a*/ 	.short	0x0000


	//----- nvinfo : EIATTR_MAXREG_COUNT
	.align		4
        /*003c*/ 	.byte	0x03, 0x1b
        /*003e*/ 	.short	0x00ff


	//----- nvinfo : EIATTR_NUM_BARRIERS
	.align		4
        /*0040*/ 	.byte	0x02, 0x4c
        /*0042*/ 	.byte	0x01
	.zero		1


	//----- nvinfo : EIATTR_EXTERNS
	.align		4
        /*0044*/ 	.byte	0x04, 0x0f
        /*0046*/ 	.short	(.L_16 - .L_15)


	//   ....[0]....
	.align		4
.L_15:
        /*0048*/ 	.word	index@(vprintf)


	//----- nvinfo : EIATTR_MERCURY_ISA_VERSION
	.align		4
.L_16:
        /*004c*/ 	.byte	0x03, 0x5f
        /*004e*/ 	.short	0x0101


	//----- nvinfo : EIATTR_VRC_CTA_INIT_COUNT
	.align		4
        /*0050*/ 	.byte	0x02, 0x4a
	.zero		1
	.zero		1


	//----- nvinfo : EIATTR_SYSCALL_OFFSETS
	.align		4
        /*0054*/ 	.byte	0x04, 0x46
        /*0056*/ 	.short	(.L_18 - .L_17)


	//   ....[0]....
.L_17:
        /*0058*/ 	.word	0x000018d0


	//----- nvinfo : EIATTR_EXIT_INSTR_OFFSETS
	.align		4
.L_18:
        /*005c*/ 	.byte	0x04, 0x1c
        /*005e*/ 	.short	(.L_20 - .L_19)


	//   ....[0]....
.L_19:
        /*0060*/ 	.word	0x00001900


	//----- nvinfo : EIATTR_CBANK_PARAM_SIZE
	.align		4
.L_20:
        /*0064*/ 	.byte	0x03, 0x19
        /*0066*/ 	.short	0x0018


	//----- nvinfo : EIATTR_PARAM_CBANK
	.align		4
        /*0068*/ 	.byte	0x04, 0x0a
        /*006a*/ 	.short	(.L_22 - .L_21)
	.align		4
.L_21:
        /*006c*/ 	.word	index@(.nv.constant0._Z9fillEmptyPKiS0_P8appeared)
        /*0070*/ 	.short	0x0380
        /*0072*/ 	.short	0x0018


	//----- nvinfo : EIATTR_SW_WAR
	.align		4
.L_22:
        /*0074*/ 	.byte	0x04, 0x36
        /*0076*/ 	.short	(.L_24 - .L_23)
.L_23:
        /*0078*/ 	.word	0x00000008
.L_24:


//--------------------- .nv.callgraph             --------------------------
	.section	.nv.callgraph,"",@"SHT_CUDA_CALLGRAPH"
	.align	4
	.sectionentsize	8
	.align		4
        /*0000*/ 	.word	0x00000000
	.align		4
        /*0004*/ 	.word	0xffffffff
	.align		4
        /*0008*/ 	.word	index@(_Z9fillEmptyPKiS0_P8appeared)
	.align		4
        /*000c*/ 	.word	index@(vprintf)
	.align		4
        /*0010*/ 	.word	0x00000000
	.align		4
        /*0014*/ 	.word	0xfffffffe
	.align		4
        /*0018*/ 	.word	0x00000000
	.align		4
        /*001c*/ 	.word	0xfffffffd
	.align		4
        /*0020*/ 	.word	0x00000000
	.align		4
        /*0024*/ 	.word	0xfffffffc


//--------------------- .nv.constant4             --------------------------
	.section	.nv.constant4,"a",@progbits
	.align	8
	.align		8
.nv.constant4:
        /*0000*/ 	.dword	vprintf
	.align		8
        /*0008*/ 	.dword	$str


//--------------------- .text._Z9fillEmptyPKiS0_P8appeared --------------------------
	.section	.text._Z9fillEmptyPKiS0_P8appeared,"ax",@progbits
	.align	128
        .global         _Z9fillEmptyPKiS0_P8appeared
        .type           _Z9fillEmptyPKiS0_P8appeared,@function
        .size           _Z9fillEmptyPKiS0_P8appeared,(.L_x_2 - _Z9fillEmptyPKiS0_P8appeared)
        .other          _Z9fillEmptyPKiS0_P8appeared,@"STO_CUDA_ENTRY STV_DEFAULT"
_Z9fillEmptyPKiS0_P8appeared:
.text._Z9fillEmptyPKiS0_P8appeared:
[----:B------:R-:W0:Y:S01]  /*0000*/  LDC R1, c[0x0][0x37c] ;  /* 0x0000df00ff017b82 */ /* 0x000e220000000800 */
[----:B------:R-:W1:Y:S07]  /*0010*/  S2R R3, SR_TID.X ;  /* 0x0000000000037919 */ /* 0x000e6e0000002100 */
[----:B------:R-:W1:Y:S01]  /*0020*/  LDC.64 R6, c[0x0][0x388] ;  /* 0x0000e200ff067b82 */ /* 0x000e620000000a00 */
[----:B------:R-:W2:Y:S01]  /*0030*/  LDCU.64 UR4, c[0x0][0x358] ;  /* 0x00006b00ff0477ac */ /* 0x000ea20008000a00 */
[----:B0-----:R-:W-:Y:S01]  /*0040*/  VIADD R1, R1, 0xffffffe8 ;  /* 0xffffffe801017836 */ /* 0x001fe20000000000 */
[----:B------:R-:W0:Y:S05]  /*0050*/  LDCU.64 UR6, c[0x4][0x8] ;  /* 0x01000100ff0677ac */ /* 0x000e2a0008000a00 */
[----:B------:R-:W3:Y:S08]  /*0060*/  LDC.64 R8, c[0x0][0x380] ;  /* 0x0000e000ff087b82 */ /* 0x000ef00000000a00 */
[----:B------:R-:W4:Y:S01]  /*0070*/  LDC.64 R4, c[0x0][0x390] ;  /* 0x0000e400ff047b82 */ /* 0x000f220000000a00 */
[----:B-1----:R-:W-:-:S06]  /*0080*/  IMAD.WIDE.U32 R6, R3, 0x4, R6 ;  /* 0x0000000403067825 */ /* 0x002fcc00078e0006 */
[----:B--2---:R-:W2:Y:S01]  /*0090*/  LDG.E R7, desc[UR4][R6.64] ;  /* 0x0000000406077981 */ /* 0x004ea2000c1e1900 */
[C---:B------:R-:W-:Y:S02]  /*00a0*/  IMAD R11, R3.reuse, 0x51, RZ ;  /* 0x00000051030b7824 */ /* 0x040fe400078e02ff */
[----:B----4-:R-:W-:-:S04]  /*00b0*/  IMAD.WIDE.U32 R4, R3, 0x70, R4 ;  /* 0x0000007003047825 */ /* 0x010fc800078e0004 */
[----:B---3--:R-:W-:Y:S01]  /*00c0*/  IMAD.WIDE.U32 R8, R11, 0x4, R8 ;  /* 0x000000040b087825 */ /* 0x008fe200078e0008 */
[----:B------:R-:W-:Y:S04]  /*00d0*/  STG.E desc[UR4][R4.64+0x4], RZ ;  /* 0x000004ff04007986 */ /* 0x000fe8000c101904 */
        /* <DEDUP_REMOVED lines=25> */
[----:B------:R-:W-:Y:S01]  /*0270*/  STG.E desc[UR4][R4.64+0x6c], RZ ;  /* 0x00006cff04007986 */ /* 0x000fe2000c101904 */
[----:B--2---:R-:W-:-:S03]  /*0280*/  IMAD.HI R0, R7, 0x38e38e39, RZ ;  /* 0x38e38e3907007827 */ /* 0x004fc600078e02ff */
[----:B------:R-:W-:Y:S02]  /*0290*/  STG.E desc[UR4][R4.64], R7 ;  /* 0x0000000704007986 */ /* 0x000fe4000c101904 */
[----:B------:R-:W-:-:S04]  /*02a0*/  SHF.R.S32.HI R13, RZ, 0x1, R0 ;  /* 0x00000001ff0d7819 */ /* 0x000fc80000011400 */
[----:B------:R-:W-:-:S05]  /*02b0*/  LEA.HI R0, R0, R13, RZ, 0x1 ;  /* 0x0000000d00007211 */ /* 0x000fca00078f08ff */
[----:B------:R-:W-:-:S05]  /*02c0*/  IMAD.WIDE R12, R0, 0x4, R8 ;  /* 0x00000004000c7825 */ /* 0x000fca00078e0208 */
[----:B------:R-:W2:Y:S01]  /*02d0*/  LDG.E R2, desc[UR4][R12.64] ;  /* 0x000000040c027981 */ /* 0x000ea2000c1e1900 */
[----:B------:R-:W-:-:S05]  /*02e0*/  IADD3 R10, P1, PT, R4, 0x4, RZ ;  /* 0x00000004040a7810 */ /* 0x000fca0007f3e0ff */
[----:B------:R-:W-:Y:S01]  /*02f0*/  IMAD.X R11, RZ, RZ, R5, P1 ;  /* 0x000000ffff0b7224 */ /* 0x000fe200008e0605 */
[----:B--2---:R-:W-:-:S13]  /*0300*/  ISETP.GE.AND P0, PT, R2, 0x1, PT ;  /* 0x000000010200780c */ /* 0x004fda0003f06270 */
[----:B------:R-:W-:-:S05]  /*0310*/  @P0 IADD3 R15, PT, PT, R2, -0x1, RZ ;  /* 0xffffffff020f0810 */ /* 0x000fca0007ffe0ff */
[----:B------:R-:W-:-:S05]  /*0320*/  @P0 IMAD.WIDE.U32 R14, R15, 0x4, R10 ;  /* 0x000000040f0e0825 */ /* 0x000fca00078e000a */
[----:B------:R-:W2:Y:S02]  /*0330*/  @P0 LDG.E R2, desc[UR4][R14.64] ;  /* 0x000000040e020981 */ /* 0x000ea4000c1e1900 */
[----:B--2---:R-:W-:-:S05]  /*0340*/  @P0 VIADD R19, R2, 0x1 ;  /* 0x0000000102130836 */ /* 0x004fca0000000000 */
[----:B------:R1:W-:Y:S04]  /*0350*/  @P0 STG.E desc[UR4][R14.64], R19 ;  /* 0x000000130e000986 */ /* 0x0003e8000c101904 */
[----:B------:R-:W2:Y:S02]  /*0360*/  LDG.E R2, desc[UR4][R12.64+0x4] ;  /* 0x000004040c027981 */ /* 0x000ea4000c1e1900 */
[----:B--2---:R-:W-:-:S13]  /*0370*/  ISETP.GE.AND P0, PT, R2, 0x1, PT ;  /* 0x000000010200780c */ /* 0x004fda0003f06270 */
[----:B------:R-:W-:-:S04]  /*0380*/  @P0 VIADD R17, R2, 0xffffffff ;  /* 0xffffffff02110836 */ /* 0x000fc80000000000 */
[----:B------:R-:W-:-:S05]  /*0390*/  @P0 IMAD.WIDE.U32 R16, R17, 0x4, R10 ;  /* 0x0000000411100825 */ /* 0x000fca00078e000a */
[----:B------:R-:W2:Y:S02]  /*03a0*/  @P0 LDG.E R2, desc[UR4][R16.64] ;  /* 0x0000000410020981 */ /* 0x000ea4000c1e1900 */
[----:B--2---:R-:W-:-:S05]  /*03b0*/  @P0 IADD3 R21, PT, PT, R2, 0x1, RZ ;  /* 0x0000000102150810 */ /* 0x004fca0007ffe0ff */
[----:B------:R2:W-:Y:S04]  /*03c0*/  @P0 STG.E desc[UR4][R16.64], R21 ;  /* 0x0000001510000986 */ /* 0x0005e8000c101904 */
[----:B------:R-:W3:Y:S02]  /*03d0*/  LDG.E R2, desc[UR4][R12.64+0x8] ;  /* 0x000008040c027981 */ /* 0x000ee4000c1e1900 */
[----:B---3--:R-:W-:-:S13]  /*03e0*/  ISETP.GE.AND P0, PT, R2, 0x1, PT ;  /* 0x000000010200780c */ /* 0x008fda0003f06270 */
[----:B------:R-:W-:-:S04]  /*03f0*/  @P0 VIADD R23, R2, 0xffffffff ;  /* 0xffffffff02170836 */ /* 0x000fc80000000000 */
[----:B-1----:R-:W-:-:S05]  /*0400*/  @P0 IMAD.WIDE.U32 R14, R23, 0x4, R10 ;  /* 0x00000004170e0825 */ /* 0x002fca00078e000a */
[----:B------:R-:W3:Y:S02]  /*0410*/  @P0 LDG.E R2, desc[UR4][R14.64] ;  /* 0x000000040e020981 */ /* 0x000ee4000c1e1900 */
[----:B---3--:R-:W-:-:S05]  /*0420*/  @P0 VIADD R19, R2, 0x1 ;  /* 0x0000000102130836 */ /* 0x008fca0000000000 */
[----:B------:R1:W-:Y:S04]  /*0430*/  @P0 STG.E desc[UR4][R14.64], R19 ;  /* 0x000000130e000986 */ /* 0x0003e8000c101904 */
[----:B------:R-:W3:Y:S02]  /*0440*/  LDG.E R2, desc[UR4][R12.64+0xc] ;  /* 0x00000c040c027981 */ /* 0x000ee4000c1e1900 */
[----:B---3--:R-:W-:-:S13]  /*0450*/  ISETP.GE.AND P0, PT, R2, 0x1, PT ;  /* 0x000000010200780c */ /* 0x008fda0003f06270 */
[----:B------:R-:W-:-:S05]  /*0460*/  @P0 IADD3 R23, PT, PT, R2, -0x1, RZ ;  /* 0xffffffff02170810 */ /* 0x000fca0007ffe0ff */
[----:B--2---:R-:W-:-:S05]  /*0470*/  @P0 IMAD.WIDE.U32 R16, R23, 0x4, R10 ;  /* 0x0000000417100825 */ /* 0x004fca00078e000a */
[----:B------:R-:W2:Y:S02]  /*0480*/  @P0 LDG.E R2, desc[UR4][R16.64] ;  /* 0x0000000410020981 */ /* 0x000ea4000c1e1900 */
[----:B--2---:R-:W-:-:S05]  /*0490*/  @P0 VIADD R21, R2, 0x1 ;  /* 0x0000000102150836 */ /* 0x004fca0000000000 */
[----:B------:R2:W-:Y:S04]  /*04a0*/  @P0 STG.E desc[UR4][R16.64], R21 ;  /* 0x0000001510000986 */ /* 0x0005e8000c101904 */
[----:B------:R-:W3:Y:S02]  /*04b0*/  LDG.E R2, desc[UR4][R12.64+0x10] ;  /* 0x000010040c027981 */ /* 0x000ee4000c1e1900 */
[----:B---3--:R-:W-:-:S13]  /*04c0*/  ISETP.GE.AND P0, PT, R2, 0x1, PT ;  /* 0x000000010200780c */ /* 0x008fda0003f06270 */
[----:B------:R-:W-:-:S04]  /*04d0*/  @P0 VIADD R23, R2, 0xffffffff ;  /* 0xffffffff02170836 */ /* 0x000fc80000000000 */
[----:B-1----:R-:W-:-:S05]  /*04e0*/  @P0 IMAD.WIDE.U32 R14, R23, 0x4, R10 ;  /* 0x00000004170e0825 */ /* 0x002fca00078e000a */
[----:B------:R-:W3:Y:S02]  /*04f0*/  @P0 LDG.E R2, desc[UR4][R14.64] ;  /* 0x000000040e020981 */ /* 0x000ee4000c1e1900 */
[----:B---3--:R-:W-:-:S05]  /*0500*/  @P0 IADD3 R19, PT, PT, R2, 0x1, RZ ;  /* 0x0000000102130810 */ /* 0x008fca0007ffe0ff */
[----:B------:R1:W-:Y:S04]  /*0510*/  @P0 STG.E desc[UR4][R14.64], R19 ;  /* 0x000000130e000986 */ /* 0x0003e8000c101904 */
[----:B------:R-:W3:Y:S02]  /*0520*/  LDG.E R2, desc[UR4][R12.64+0x14] ;  /* 0x000014040c027981 */ /* 0x000ee4000c1e1900 */
[----:B---3--:R-:W-:-:S13]  /*0530*/  ISETP.GE.AND P0, PT, R2, 0x1, PT ;  /* 0x000000010200780c */ /* 0x008fda0003f06270 */
[----:B------:R-:W-:-:S04]  /*0540*/  @P0 VIADD R23, R2, 0xffffffff ;  /* 0xffffffff02170836 */ /* 0x000fc80000000000 */
[----:B--2---:R-:W-:-:S05]  /*0550*/  @P0 IMAD.WIDE.U32 R16, R23, 0x4, R10 ;  /* 0x0000000417100825 */ /* 0x004fca00078e000a */
[----:B------:R-:W2:Y:S02]  /*0560*/  @P0 LDG.E R2, desc[UR4][R16.64] ;  /* 0x0000000410020981 */ /* 0x000ea4000c1e1900 */
[----:B--2---:R-:W-:-:S05]  /*0570*/  @P0 VIADD R21, R2, 0x1 ;  /* 0x0000000102150836 */ /* 0x004fca0000000000 */
[----:B------:R2:W-:Y:S04]  /*0580*/  @P0 STG.E desc[UR4][R16.64], R21 ;  /* 0x0000001510000986 */ /* 0x0005e8000c101904 */
[----:B------:R-:W3:Y:S02]  /*0590*/  LDG.E R2, desc[UR4][R12.64+0x18] ;  /* 0x000018040c027981 */ /* 0x000ee4000c1e1900 */
[----:B---3--:R-:W-:-:S13]  /*05a0*/  ISETP.GE.AND P0, PT, R2, 0x1, PT ;  /* 0x000000010200780c */ /* 0x008fda0003f06270 */
[----:B------:R-:W-:-:S05]  /*05b0*/  @P0 IADD3 R23, PT, PT, R2, -0x1, RZ ;  /* 0xffffffff02170810 */ /* 0x000fca0007ffe0ff */
[----:B-1----:R-:W-:-:S05]  /*05c0*/  @P0 IMAD.WIDE.U32 R14, R23, 0x4, R10 ;  /* 0x00000004170e0825 */ /* 0x002fca00078e000a */
[----:B------:R-:W3:Y:S02]  /*05d0*/  @P0 LDG.E R2, desc[UR4][R14.64] ;  /* 0x000000040e020981 */ /* 0x000ee4000c1e1900 */
[----:B---3--:R-:W-:-:S05]  /*05e0*/  @P0 VIADD R19, R2, 0x1 ;  /* 0x0000000102130836 */ /* 0x008fca0000000000 */
[----:B------:R1:W-:Y:S04]  /*05f0*/  @P0 STG.E desc[UR4][R14.64], R19 ;  /* 0x000000130e000986 */ /* 0x0003e8000c101904 */
[----:B------:R-:W3:Y:S02]  /*0600*/  LDG.E R2, desc[UR4][R12.64+0x1c] ;  /* 0x00001c040c027981 */ /* 0x000ee4000c1e1900 */
[----:B---3--:R-:W-:-:S13]  /*0610*/  ISETP.GE.AND P0, PT, R2, 0x1, PT ;  /* 0x000000010200780c */ /* 0x008fda0003f06270 */
[----:B------:R-:W-:-:S04]  /*0620*/  @P0 VIADD R23, R2, 0xffffffff ;  /* 0xffffffff02170836 */ /* 0x000fc80000000000 */
[----:B--2---:R-:W-:-:S05]  /*0630*/  @P0 IMAD.WIDE.U32 R16, R23, 0x4, R10 ;  /* 0x0000000417100825 */ /* 0x004fca00078e000a */
[----:B------:R-:W2:Y:S02]  /*0640*/  @P0 LDG.E R2, desc[UR4][R16.64] ;  /* 0x0000000410020981 */ /* 0x000ea4000c1e1900 */
[----:B--2---:R-:W-:-:S05]  /*0650*/  @P0 IADD3 R21, PT, PT, R2, 0x1, RZ ;  /* 0x0000000102150810 */ /* 0x004fca0007ffe0ff */
[----:B------:R2:W-:Y:S04]  /*0660*/  @P0 STG.E desc[UR4][R16.64], R21 ;  /* 0x0000001510000986 */ /* 0x0005e8000c101904 */
[----:B------:R-:W3:Y:S02]  /*0670*/  LDG.E R2, desc[UR4][R12.64+0x20] ;  /* 0x000020040c027981 */ /* 0x000ee4000c1e1900 */
[----:B---3--:R-:W-:-:S13]  /*0680*/  ISETP.GE.AND P0, PT, R2, 0x1, PT ;  /* 0x000000010200780c */ /* 0x008fda0003f06270 */
[----:B------:R-:W-:-:S04]  /*0690*/  @P0 VIADD R23, R2, 0xffffffff ;  /* 0xffffffff02170836 */ /* 0x000fc80000000000 */
[----:B-1----:R-:W-:-:S05]  /*06a0*/  @P0 IMAD.WIDE.U32 R14, R23, 0x4, R10 ;  /* 0x00000004170e0825 */ /* 0x002fca00078e000a */
[----:B------:R-:W3:Y:S01]  /*06b0*/  @P0 LDG.E R2, desc[UR4][R14.64] ;  /* 0x000000040e020981 */ /* 0x000ee2000c1e1900 */
[----:B------:R-:W-:-:S04]  /*06c0*/  IMAD R11, R0, -0x9, R7 ;  /* 0xfffffff7000b7824 */ /* 0x000fc800078e0207 */
[----:B------:R-:W-:-:S04]  /*06d0*/  IMAD.WIDE R18, R11, 0x4, R8 ;  /* 0x000000040b127825 */ /* 0x000fc800078e0208 */
[----:B---3--:R-:W-:-:S05]  /*06e0*/  @P0 VIADD R23, R2, 0x1 ;  /* 0x0000000102170836 */ /* 0x008fca0000000000 */
[----:B------:R1:W-:Y:S04]  /*06f0*/  @P0 STG.E desc[UR4][R14.64], R23 ;  /* 0x000000170e000986 */ /* 0x0003e8000c101904 */
[----:B------:R-:W3:Y:S01]  /*0700*/  LDG.E R18, desc[UR4][R18.64] ;  /* 0x0000000412127981 */ /* 0x000ee2000c1e1900 */
[----:B------:R-:W-:-:S04]  /*0710*/  IADD3 R12, P1, PT, R4, 0x28, RZ ;  /* 0x00000028040c7810 */ /* 0x000fc80007f3e0ff */
[----:B------:R-:W-:Y:S02]  /*0720*/  IADD3.X R13, PT, PT, RZ, R5, RZ, P1, !PT ;  /* 0x00000005ff0d7210 */ /* 0x000fe40000ffe4ff */
[----:B---3--:R-:W-:-:S13]  /*0730*/  ISETP.GE.AND P0, PT, R18, 0x1, PT ;  /* 0x000000011200780c */ /* 0x008fda0003f06270 */
[----:B--2---:R-:W-:-:S04]  /*0740*/  @P0 VIADD R17, R18, 0xffffffff ;  /* 0xffffffff12110836 */ /* 0x004fc80000000000 */
[----:B------:R-:W-:-:S05]  /*0750*/  @P0 IMAD.WIDE.U32 R16, R17, 0x4, R12 ;  /* 0x0000000411100825 */ /* 0x000fca00078e000c */
[----:B------:R-:W2:Y:S01]  /*0760*/  @P0 LDG.E R0, desc[UR4][R16.64] ;  /* 0x0000000410000981 */ /* 0x000ea2000c1e1900 */
[----:B------:R-:W-:-:S04]  /*0770*/  VIADD R21, R11, 0x9 ;  /* 0x000000090b157836 */ /* 0x000fc80000000000 */
[----:B------:R-:W-:Y:S01]  /*0780*/  IMAD.WIDE.U32 R20, R21, 0x4, R8 ;  /* 0x0000000415147825 */ /* 0x000fe200078e0008 */
[----:B--2---:R-:W-:-:S05]  /*0790*/  @P0 IADD3 R25, PT, PT, R0, 0x1, RZ ;  /* 0x0000000100190810 */ /* 0x004fca0007ffe0ff */
[----:B------:R2:W-:Y:S04]  /*07a0*/  @P0 STG.E desc[UR4][R16.64], R25 ;  /* 0x0000001910000986 */ /* 0x0005e8000c101904 */
[----:B------:R-:W3:Y:S02]  /*07b0*/  LDG.E R20, desc[UR4][R20.64] ;  /* 0x0000000414147981 */ /* 0x000ee4000c1e1900 */
[----:B---3--:R-:W-:-:S13]  /*07c0*/  ISETP.GE.AND P0, PT, R20, 0x1, PT ;  /* 0x000000011400780c */ /* 0x008fda0003f06270 */
[----:B-1----:R-:W-:-:S04]  /*07d0*/  @P0 VIADD R15, R20, 0xffffffff ;  /* 0xffffffff140f0836 */ /* 0x002fc80000000000 */
[----:B------:R-:W-:-:S05]  /*07e0*/  @P0 IMAD.WIDE.U32 R14, R15, 0x4, R12 ;  /* 0x000000040f0e0825 */ /* 0x000fca00078e000c */
[----:B------:R-:W3:Y:S01]  /*07f0*/  @P0 LDG.E R0, desc[UR4][R14.64] ;  /* 0x000000040e000981 */ /* 0x000ee2000c1e1900 */
[----:B------:R-:W-:-:S04]  /*0800*/  VIADD R19, R11, 0x12 ;  /* 0x000000120b137836 */ /* 0x000fc80000000000 */
[----:B------:R-:W-:Y:S01]  /*0810*/  IMAD.WIDE.U32 R18, R19, 0x4, R8 ;  /* 0x0000000413127825 */ /* 0x000fe200078e0008 */
[----:B---3--:R-:W-:-:S05]  /*0820*/  @P0 IADD3 R23, PT, PT, R0, 0x1, RZ ;  /* 0x0000000100170810 */ /* 0x008fca0007ffe0ff */
[----:B------:R1:W-:Y:S04]  /*0830*/  @P0 STG.E desc[UR4][R14.64], R23 ;  /* 0x000000170e000986 */ /* 0x0003e8000c101904 */
[----:B------:R-:W3:Y:S02]  /*0840*/  LDG.E R18, desc[UR4][R18.64] ;  /* 0x0000000412127981 */ /* 0x000ee4000c1e1900 */
        /* <DEDUP_REMOVED lines=43> */
[----:B------:R-:W-:Y:S04]  /*0b00*/  @P0 STG.E desc[UR4][R16.64], R25 ;  /* 0x0000001910000986 */ /* 0x000fe8000c101904 */
[----:B------:R-:W2:Y:S02]  /*0b10*/  LDG.E R20, desc[UR4][R20.64] ;  /* 0x0000000414147981 */ /* 0x000ea4000c1e1900 */
[----:B--2---:R-:W-:-:S13]  /*0b20*/  ISETP.GE.AND P0, PT, R20, 0x1, PT ;  /* 0x000000011400780c */ /* 0x004fda0003f06270 */
[----:B-1----:R-:W-:-:S04]  /*0b30*/  @P0 VIADD R15, R20, 0xffffffff ;  /* 0xffffffff140f0836 */ /* 0x002fc80000000000 */
[----:B------:R-:W-:-:S05]  /*0b40*/  @P0 IMAD.WIDE.U32 R14, R15, 0x4, R12 ;  /* 0x000000040f0e0825 */ /* 0x000fca00078e000c */
[----:B------:R-:W2:Y:S01]  /*0b50*/  @P0 LDG.E R0, desc[UR4][R14.64] ;  /* 0x000000040e000981 */ /* 0x000ea2000c1e1900 */
[----:B------:R-:W-:-:S04]  /*0b60*/  VIADD R19, R11, 0x48 ;  /* 0x000000480b137836 */ /* 0x000fc80000000000 */
[----:B------:R-:W-:Y:S01]  /*0b70*/  IMAD.WIDE.U32 R18, R19, 0x4, R8 ;  /* 0x0000000413127825 */ /* 0x000fe200078e0008 */
[----:B--2---:R-:W-:-:S05]  /*0b80*/  @P0 IADD3 R23, PT, PT, R0, 0x1, RZ ;  /* 0x0000000100170810 */ /* 0x004fca0007ffe0ff */
[----:B------:R1:W-:Y:S04]  /*0b90*/  @P0 STG.E desc[UR4][R14.64], R23 ;  /* 0x000000170e000986 */ /* 0x0003e8000c101904 */
[----:B------:R-:W2:Y:S01]  /*0ba0*/  LDG.E R18, desc[UR4][R18.64] ;  /* 0x0000000412127981 */ /* 0x000ea2000c1e1900 */
[----:B------:R-:W-:-:S05]  /*0bb0*/  PRMT R2, R11, 0x9910, RZ ;  /* 0x000099100b027816 */ /* 0x000fca00000000ff */
[----:B------:R-:W-:Y:S02]  /*0bc0*/  IMAD R2, R2, 0x56, RZ ;  /* 0x0000005602027824 */ /* 0x000fe400078e02ff */
[----:B-1----:R-:W-:Y:S01]  /*0bd0*/  IMAD.MOV R15, RZ, RZ, -R11 ;  /* 0x000000ffff0f7224 */ /* 0x002fe200078e0a0b */
[----:B--2---:R-:W-:-:S13]  /*0be0*/  ISETP.GE.AND P0, PT, R18, 0x1, PT ;  /* 0x000000011200780c */ /* 0x004fda0003f06270 */
[----:B------:R-:W-:-:S04]  /*0bf0*/  @P0 VIADD R17, R18, 0xffffffff ;  /* 0xffffffff12110836 */ /* 0x000fc80000000000 */
[----:B------:R-:W-:-:S05]  /*0c00*/  @P0 IMAD.WIDE.U32 R12, R17, 0x4, R12 ;  /* 0x00000004110c0825 */ /* 0x000fca00078e000c */
[----:B------:R-:W2:Y:S01]  /*0c10*/  @P0 LDG.E R0, desc[UR4][R12.64] ;  /* 0x000000040c000981 */ /* 0x000ea2000c1e1900 */
[----:B------:R-:W-:Y:S02]  /*0c20*/  LOP3.LUT R17, R2, 0xffff, RZ, 0xc0, !PT ;  /* 0x0000ffff02117812 */ /* 0x000fe400078ec0ff */
[----:B------:R-:W-:Y:S02]  /*0c30*/  PRMT R15, R15, 0x7710, RZ ;  /* 0x000077100f0f7816 */ /* 0x000fe400000000ff */
[----:B------:R-:W-:-:S04]  /*0c40*/  SHF.R.U32.HI R2, RZ, 0xf, R17 ;  /* 0x0000000fff027819 */ /* 0x000fc80000011611 */
[----:B------:R-:W-:-:S04]  /*0c50*/  LEA.HI R2, R17, R2, RZ, 0x18 ;  /* 0x0000000211027211 */ /* 0x000fc800078fc0ff */
[----:B------:R-:W-:Y:S01]  /*0c60*/  PRMT R6, R2, 0x9910, RZ ;  /* 0x0000991002067816 */ /* 0x000fe200000000ff */
[----:B------:R-:W-:-:S04]  /*0c70*/  IMAD.HI R2, R7, 0x4bda12f7, RZ ;  /* 0x4bda12f707027827 */ /* 0x000fc800078e02ff */
[----:B------:R-:W-:Y:S01]  /*0c80*/  IMAD R6, R6, 0x3, R15 ;  /* 0x0000000306067824 */ /* 0x000fe200078e020f */
[----:B------:R-:W-:-:S04]  /*0c90*/  SHF.R.U32.HI R15, RZ, 0x1f, R2 ;  /* 0x0000001fff0f7819 */ /* 0x000fc80000011602 */
[----:B------:R-:W-:Y:S02]  /*0ca0*/  LOP3.LUT R6, R6, 0xffff, RZ, 0xc0, !PT ;  /* 0x0000ffff06067812 */ /* 0x000fe400078ec0ff */
[----:B------:R-:W-:Y:S02]  /*0cb0*/  LEA.HI.SX32 R2, R2, R15, 0x1d ;  /* 0x0000000f02027211 */ /* 0x000fe400078feaff */
[----:B------:R-:W-:-:S03]  /*0cc0*/  PRMT R6, R6, 0x8880, RZ ;  /* 0x0000888006067816 */ /* 0x000fc600000000ff */
[----:B------:R-:W-:Y:S01]  /*0cd0*/  IMAD R11, R2, 0x1b, R11 ;  /* 0x0000001b020b7824 */ /* 0x000fe200078e020b */
[----:B------:R-:W-:-:S05]  /*0ce0*/  MOV R2, R6 ;  /* 0x0000000600027202 */ /* 0x000fca0000000f00 */
[----:B------:R-:W-:-:S04]  /*0cf0*/  IMAD.IADD R11, R2, 0x1, R11 ;  /* 0x00000001020b7824 */ /* 0x000fc800078e020b */
[----:B------:R-:W-:-:S04]  /*0d00*/  IMAD.WIDE R8, R11, 0x4, R8 ;  /* 0x000000040b087825 */ /* 0x000fc800078e0208 */
[----:B--2---:R-:W-:-:S05]  /*0d10*/  @P0 VIADD R17, R0, 0x1 ;  /* 0x0000000100110836 */ /* 0x004fca0000000000 */
[----:B------:R1:W-:Y:S04]  /*0d20*/  @P0 STG.E desc[UR4][R12.64], R17 ;  /* 0x000000110c000986 */ /* 0x0003e8000c101904 */
[----:B------:R-:W2:Y:S01]  /*0d30*/  LDG.E R0, desc[UR4][R8.64] ;  /* 0x0000000408007981 */ /* 0x000ea2000c1e1900 */
[----:B------:R-:W-:-:S04]  /*0d40*/  IADD3 R10, P1, PT, R4, 0x4c, RZ ;  /* 0x0000004c040a7810 */ /* 0x000fc80007f3e0ff */
[----:B------:R-:W-:Y:S02]  /*0d50*/  IADD3.X R11, PT, PT, RZ, R5, RZ, P1, !PT ;  /* 0x00000005ff0b7210 */ /* 0x000fe40000ffe4ff */
[----:B--2---:R-:W-:-:S13]  /*0d60*/  ISETP.GE.AND P0, PT, R0, 0x1, PT ;  /* 0x000000010000780c */ /* 0x004fda0003f06270 */
[----:B------:R-:W-:-:S04]  /*0d70*/  @P0 VIADD R15, R0, 0xffffffff ;  /* 0xffffffff000f0836 */ /* 0x000fc80000000000 */
[----:B------:R-:W-:-:S05]  /*0d80*/  @P0 IMAD.WIDE.U32 R14, R15, 0x4, R10 ;  /* 0x000000040f0e0825 */ /* 0x000fca00078e000a */
[----:B------:R-:W2:Y:S02]  /*0d90*/  @P0 LDG.E R0, desc[UR4][R14.64] ;  /* 0x000000040e000981 */ /* 0x000ea4000c1e1900 */
[----:B--2---:R-:W-:-:S05]  /*0da0*/  @P0 VIADD R19, R0, 0x1 ;  /* 0x0000000100130836 */ /* 0x004fca0000000000 */
[----:B------:R2:W-:Y:S04]  /*0db0*/  @P0 STG.E desc[UR4][R14.64], R19 ;  /* 0x000000130e000986 */ /* 0x0005e8000c101904 */
[----:B------:R-:W3:Y:S02]  /*0dc0*/  LDG.E R0, desc[UR4][R8.64+0x4] ;  /* 0x0000040408007981 */ /* 0x000ee4000c1e1900 */
[----:B---3--:R-:W-:-:S13]  /*0dd0*/  ISETP.GE.AND P0, PT, R0, 0x1, PT ;  /* 0x000000010000780c */ /* 0x008fda0003f06270 */
[----:B-1----:R-:W-:-:S05]  /*0de0*/  @P0 IADD3 R13, PT, PT, R0, -0x1, RZ ;  /* 0xffffffff000d0810 */ /* 0x002fca0007ffe0ff */
[----:B------:R-:W-:-:S05]  /*0df0*/  @P0 IMAD.WIDE.U32 R12, R13, 0x4, R10 ;  /* 0x000000040d0c0825 */ /* 0x000fca00078e000a */
        /* <DEDUP_REMOVED lines=44> */
[----:B------:R-:W-:Y:S04]  /*10c0*/  @P0 STG.E desc[UR4][R12.64], R17 ;  /* 0x000000110c000986 */ /* 0x000fe8000c101904 */
[----:B------:R-:W3:Y:S02]  /*10d0*/  LDG.E R0, desc[UR4][R8.64+0x50] ;  /* 0x0000500408007981 */ /* 0x000ee4000c1e1900 */
[----:B---3--:R-:W-:-:S13]  /*10e0*/  ISETP.GE.AND P0, PT, R0, 0x1, PT ;  /* 0x000000010000780c */ /* 0x008fda0003f06270 */
[----:B------:R-:W-:-:S04]  /*10f0*/  @P0 VIADD R21, R0, 0xffffffff ;  /* 0xffffffff00150836 */ /* 0x000fc80000000000 */
[----:B------:R-:W-:-:S05]  /*1100*/  @P0 IMAD.WIDE.U32 R10, R21, 0x4, R10 ;  /* 0x00000004150a0825 */ /* 0x000fca00078e000a */
[----:B------:R-:W2:Y:S02]  /*1110*/  @P0 LDG.E R0, desc[UR4][R10.64] ;  /* 0x000000040a000981 */ /* 0x000ea4000c1e1900 */
[----:B--2---:R-:W-:-:S05]  /*1120*/  @P0 IADD3 R15, PT, PT, R0, 0x1, RZ ;  /* 0x00000001000f0810 */ /* 0x004fca0007ffe0ff */
[----:B------:R1:W-:Y:S04]  /*1130*/  @P0 STG.E desc[UR4][R10.64], R15 ;  /* 0x0000000f0a000986 */ /* 0x0003e8000c101904 */
[----:B------:R-:W2:Y:S04]  /*1140*/  LDG.E R23, desc[UR4][R4.64+0x8] ;  /* 0x0000080404177981 */ /* 0x000ea8000c1e1900 */
[----:B------:R-:W3:Y:S04]  /*1150*/  LDG.E R22, desc[UR4][R4.64+0x4] ;  /* 0x0000040404167981 */ /* 0x000ee8000c1e1900 */
[----:B------:R-:W4:Y:S04]  /*1160*/  LDG.E R26, desc[UR4][R4.64+0x2c] ;  /* 0x00002c04041a7981 */ /* 0x000f28000c1e1900 */
[----:B------:R-:W5:Y:S04]  /*1170*/  LDG.E R25, desc[UR4][R4.64+0x28] ;  /* 0x0000280404197981 */ /* 0x000f68000c1e1900 */
[----:B------:R-:W5:Y:S04]  /*1180*/  LDG.E R21, desc[UR4][R4.64+0x50] ;  /* 0x0000500404157981 */ /* 0x000f68000c1e1900 */
[----:B------:R-:W5:Y:S04]  /*1190*/  LDG.E R0, desc[UR4][R4.64+0x4c] ;  /* 0x00004c0404007981 */ /* 0x000f68000c1e1900 */
[----:B------:R-:W5:Y:S04]  /*11a0*/  LDG.E R2, desc[UR4][R4.64+0xc] ;  /* 0x00000c0404027981 */ /* 0x000f68000c1e1900 */
[----:B------:R-:W5:Y:S04]  /*11b0*/  LDG.E R6, desc[UR4][R4.64+0x30] ;  /* 0x0000300404067981 */ /* 0x000f68000c1e1900 */
[----:B------:R-:W5:Y:S04]  /*11c0*/  LDG.E R8, desc[UR4][R4.64+0x54] ;  /* 0x0000540404087981 */ /* 0x000f68000c1e1900 */
[----:B------:R-:W5:Y:S04]  /*11d0*/  LDG.E R9, desc[UR4][R4.64+0x10] ;  /* 0x0000100404097981 */ /* 0x000f68000c1e1900 */
[----:B-1----:R-:W5:Y:S04]  /*11e0*/  LDG.E R10, desc[UR4][R4.64+0x34] ;  /* 0x00003404040a7981 */ /* 0x002f68000c1e1900 */
[----:B------:R-:W5:Y:S04]  /*11f0*/  LDG.E R11, desc[UR4][R4.64+0x58] ;  /* 0x00005804040b7981 */ /* 0x000f68000c1e1900 */
        /* <DEDUP_REMOVED lines=10> */
[----:B------:R-:W5:Y:S01]  /*12a0*/  LDG.E R27, desc[UR4][R4.64+0x6c] ;  /* 0x00006c04041b7981 */ /* 0x000f62000c1e1900 */
[----:B--2---:R-:W-:-:S03]  /*12b0*/  ISETP.NE.AND P1, PT, R23, RZ, PT ;  /* 0x000000ff1700720c */ /* 0x004fc60003f25270 */
[----:B------:R-:W2:Y:S01]  /*12c0*/  LDG.E R23, desc[UR4][R4.64+0x44] ;  /* 0x0000440404177981 */ /* 0x000ea2000c1e1900 */
[----:B---3--:R-:W-:-:S03]  /*12d0*/  ISETP.NE.AND P0, PT, R22, RZ, PT ;  /* 0x000000ff1600720c */ /* 0x008fc60003f05270 */
[----:B------:R-:W3:Y:S01]  /*12e0*/  LDG.E R22, desc[UR4][R4.64+0x68] ;  /* 0x0000680404167981 */ /* 0x000ee2000c1e1900 */
[----:B----4-:R-:W-:-:S03]  /*12f0*/  ISETP.NE.AND P3, PT, R26, RZ, PT ;  /* 0x000000ff1a00720c */ /* 0x010fc60003f65270 */
[----:B------:R-:W4:Y:S01]  /*1300*/  LDG.E R26, desc[UR4][R4.64+0x48] ;  /* 0x00004804041a7981 */ /* 0x000f22000c1e1900 */
[----:B-----5:R-:W-:-:S03]  /*1310*/  ISETP.NE.AND P4, PT, R25, RZ, PT ;  /* 0x000000ff1900720c */ /* 0x020fc60003f85270 */
[----:B------:R1:W5:Y:S01]  /*1320*/  LDG.E R25, desc[UR4][R4.64+0x24] ;  /* 0x0000240404197981 */ /* 0x000362000c1e1900 */
[----:B------:R-:W-:Y:S01]  /*1330*/  ISETP.NE.AND P5, PT, R21, RZ, PT ;  /* 0x000000ff1500720c */ /* 0x000fe20003fa5270 */
[----:B------:R-:W-:Y:S01]  /*1340*/  IMAD.MOV.U32 R21, RZ, RZ, 0x2 ;  /* 0x00000002ff157424 */ /* 0x000fe200078e00ff */
[----:B------:R-:W-:Y:S02]  /*1350*/  ISETP.NE.AND P6, PT, R0, RZ, PT ;  /* 0x000000ff0000720c */ /* 0x000fe40003fc5270 */
[----:B------:R-:W-:Y:S01]  /*1360*/  SEL R0, RZ, 0x1, P1 ;  /* 0x00000001ff007807 */ /* 0x000fe20000800000 */
[----:B------:R-:W-:-:S03]  /*1370*/  @P1 IMAD.MOV R21, RZ, RZ, 0x1 ;  /* 0x00000001ff151424 */ /* 0x000fc600078e02ff */
[----:B------:R-:W-:Y:S02]  /*1380*/  @P0 IADD3 R21, PT, PT, R0, RZ, RZ ;  /* 0x000000ff00150210 */ /* 0x000fe40007ffe0ff */
[----:B------:R-:W-:Y:S01]  /*1390*/  ISETP.NE.AND P0, PT, R2, RZ, PT ;  /* 0x000000ff0200720c */ /* 0x000fe20003f05270 */
[----:B------:R-:W-:Y:S01]  /*13a0*/  HFMA2 R2, -RZ, RZ, 0, 1.1920928955078125e-07 ;  /* 0x00000002ff027431 */ /* 0x000fe200000001ff */
[----:B------:R-:W-:Y:S02]  /*13b0*/  ISETP.NE.AND P1, PT, R6, RZ, PT ;  /* 0x000000ff0600720c */ /* 0x000fe40003f25270 */
[----:B------:R-:W-:Y:S02]  /*13c0*/  ISETP.NE.AND P2, PT, R8, RZ, PT ;  /* 0x000000ff0800720c */ /* 0x000fe40003f45270 */
[----:B-1----:R-:W-:Y:S02]  /*13d0*/  SEL R4, RZ, 0x1, P3 ;  /* 0x00000001ff047807 */ /* 0x002fe40001800000 */
[----:B------:R-:W-:Y:S01]  /*13e0*/  SEL R5, RZ, 0x1, P5 ;  /* 0x00000001ff057807 */ /* 0x000fe20002800000 */
[----:B------:R-:W-:Y:S01]  /*13f0*/  IMAD.MOV.U32 R0, RZ, RZ, 0x2 ;  /* 0x00000002ff007424 */ /* 0x000fe200078e00ff */
[----:B------:R-:W-:Y:S01]  /*1400*/  @P5 IADD3 R2, PT, PT, RZ, 0x1, RZ ;  /* 0x00000001ff025810 */ /* 0x000fe20007ffe0ff */
[----:B------:R-:W-:Y:S01]  /*1410*/  @P3 IMAD.MOV R0, RZ, RZ, 0x1 ;  /* 0x00000001ff003424 */ /* 0x000fe200078e02ff */
[----:B------:R-:W-:Y:S01]  /*1420*/  @P6 IADD3 R2, PT, PT, R5, RZ, RZ ;  /* 0x000000ff05026210 */ /* 0x000fe20007ffe0ff */
[----:B------:R-:W-:Y:S01]  /*1430*/  @P4 IMAD.MOV R0, RZ, RZ, R4 ;  /* 0x000000ffff004224 */ /* 0x000fe200078e0204 */
[----:B------:R-:W-:-:S02]  /*1440*/  ISETP.NE.AND P3, PT, R9, RZ, PT ;  /* 0x000000ff0900720c */ /* 0x000fc40003f65270 */
[----:B------:R-:W-:Y:S02]  /*1450*/  ISETP.NE.AND P4, PT, R10, RZ, PT ;  /* 0x000000ff0a00720c */ /* 0x000fe40003f85270 */
[----:B------:R-:W-:Y:S01]  /*1460*/  ISETP.NE.AND P5, PT, R11, RZ, PT ;  /* 0x000000ff0b00720c */ /* 0x000fe20003fa5270 */
[C---:B------:R-:W-:Y:S01]  /*1470*/  VIADD R4, R21.reuse, 0x1 ;  /* 0x0000000115047836 */ /* 0x040fe20000000000 */
[----:B------:R-:W-:Y:S01]  /*1480*/  IADD3 R5, PT, PT, R0, 0x1, RZ ;  /* 0x0000000100057810 */ /* 0x000fe20007ffe0ff */
[C---:B------:R-:W-:Y:S01]  /*1490*/  VIADD R6, R2.reuse, 0x1 ;  /* 0x0000000102067836 */ /* 0x040fe20000000000 */
[----:B------:R-:W-:Y:S01]  /*14a0*/  @P0 IADD3 R4, PT, PT, R21, RZ, RZ ;  /* 0x000000ff15040210 */ /* 0x000fe20007ffe0ff */
[----:B------:R-:W-:Y:S01]  /*14b0*/  @P1 IMAD.MOV R5, RZ, RZ, R0 ;  /* 0x000000ffff051224 */ /* 0x000fe200078e0200 */
[----:B------:R-:W-:Y:S02]  /*14c0*/  @P2 IADD3 R6, PT, PT, R2, RZ, RZ ;  /* 0x000000ff02062210 */ /* 0x000fe40007ffe0ff */
[----:B------:R-:W-:-:S02]  /*14d0*/  ISETP.NE.AND P2, PT, R12, RZ, PT ;  /* 0x000000ff0c00720c */ /* 0x000fc40003f45270 */
[----:B------:R-:W-:Y:S02]  /*14e0*/  ISETP.NE.AND P1, PT, R13, RZ, PT ;  /* 0x000000ff0d00720c */ /* 0x000fe40003f25270 */
[----:B------:R-:W-:Y:S01]  /*14f0*/  ISETP.NE.AND P0, PT, R14, RZ, PT ;  /* 0x000000ff0e00720c */ /* 0x000fe20003f05270 */
[----:B------:R-:W-:Y:S01]  /*1500*/  VIADD R0, R4, 0x1 ;  /* 0x0000000104007836 */ /* 0x000fe20000000000 */
[----:B------:R-:W-:Y:S01]  /*1510*/  IADD3 R2, PT, PT, R5, 0x1, RZ ;  /* 0x0000000105027810 */ /* 0x000fe20007ffe0ff */
[----:B------:R-:W-:Y:S01]  /*1520*/  VIADD R8, R6, 0x1 ;  /* 0x0000000106087836 */ /* 0x000fe20000000000 */
        /* <DEDUP_REMOVED lines=21> */
[----:B------:R-:W-:Y:S01]  /*1680*/  ISETP.NE.AND P3, PT, R24, RZ, PT ;  /* 0x000000ff1800720c */ /* 0x000fe20003f65270 */
[----:B------:R-:W-:Y:S01]  /*1690*/  VIADD R4, R0, 0x1 ;  /* 0x0000000100047836 */ /* 0x000fe20000000000 */
[----:B------:R-:W-:Y:S01]  /*16a0*/  IADD3 R5, PT, PT, R2, 0x1, RZ ;  /* 0x0000000102057810 */ /* 0x000fe20007ffe0ff */
[----:B------:R-:W-:Y:S01]  /*16b0*/  VIADD R6, R8, 0x1 ;  /* 0x0000000108067836 */ /* 0x000fe20000000000 */
[----:B------:R-:W-:Y:S01]  /*16c0*/  @P2 IADD3 R4, PT, PT, R0, RZ, RZ ;  /* 0x000000ff00042210 */ /* 0x000fe20007ffe0ff */
[----:B------:R-:W-:Y:S01]  /*16d0*/  @P1 IMAD.MOV R5, RZ, RZ, R2 ;  /* 0x000000ffff051224 */ /* 0x000fe200078e0202 */
[----:B------:R-:W-:-:S02]  /*16e0*/  @P0 IADD3 R6, PT, PT, R8, RZ, RZ ;  /* 0x000000ff08060210 */ /* 0x000fc40007ffe0ff */
[----:B------:R-:W-:Y:S01]  /*16f0*/  ISETP.NE.AND P2, PT, R27, RZ, PT ;  /* 0x000000ff1b00720c */ /* 0x000fe20003f45270 */
[----:B------:R-:W-:Y:S01]  /*1700*/  VIADD R0, R4, 0x1 ;  /* 0x0000000104007836 */ /* 0x000fe20000000000 */
[----:B------:R-:W-:Y:S01]  /*1710*/  IADD3 R8, PT, PT, R5, 0x1, RZ ;  /* 0x0000000105087810 */ /* 0x000fe20007ffe0ff */
[----:B------:R-:W-:Y:S02]  /*1720*/  VIADD R9, R6, 0x1 ;  /* 0x0000000106097836 */ /* 0x000fe40000000000 */
[----:B------:R-:W-:Y:S02]  /*1730*/  @P3 IADD3 R0, PT, PT, R4, RZ, RZ ;  /* 0x000000ff04003210 */ /* 0x000fe40007ffe0ff */
[----:B------:R-:W-:-:S03]  /*1740*/  IADD3 R2, PT, PT, R7, 0x1, RZ ;  /* 0x0000000107027810 */ /* 0x000fc60007ffe0ff */
[----:B------:R-:W-:Y:S01]  /*1750*/  VIADD R10, R0, 0x1 ;  /* 0x00000001000a7836 */ /* 0x000fe20000000000 */
[----:B------:R-:W1:Y:S01]  /*1760*/  LDCU UR4, c[0x0][0x2f8] ;  /* 0x00005f00ff0477ac */ /* 0x000e620008000800 */
[----:B------:R1:W-:Y:S01]  /*1770*/  STL.64 [R1], R2 ;  /* 0x0000000201007387 */ /* 0x0003e20000100a00 */
[----:B------:R-:W1:Y:S01]  /*1780*/  LDCU UR5, c[0x0][0x2fc] ;  /* 0x00005f80ff0577ac */ /* 0x000e620008000800 */
[----:B0-----:R-:W-:Y:S02]  /*1790*/  MOV R4, UR6 ;  /* 0x0000000600047c02 */ /* 0x001fe40008000f00 */
[----:B--2---:R-:W-:Y:S02]  /*17a0*/  ISETP.NE.AND P5, PT, R23, RZ, PT ;  /* 0x000000ff1700720c */ /* 0x004fe40003fa5270 */
[----:B---3--:R-:W-:Y:S02]  /*17b0*/  ISETP.NE.AND P4, PT, R22, RZ, PT ;  /* 0x000000ff1600720c */ /* 0x008fe40003f85270 */
[----:B----4-:R-:W-:-:S02]  /*17c0*/  ISETP.NE.AND P1, PT, R26, RZ, PT ;  /* 0x000000ff1a00720c */ /* 0x010fc40003f25270 */
[----:B-----5:R-:W-:-:S07]  /*17d0*/  ISETP.NE.AND P0, PT, R25, RZ, PT ;  /* 0x000000ff1900720c */ /* 0x020fce0003f05270 */
[----:B------:R-:W-:Y:S02]  /*17e0*/  @P5 IMAD.MOV R8, RZ, RZ, R5 ;  /* 0x000000ffff085224 */ /* 0x000fe400078e0205 */
[----:B------:R-:W-:Y:S02]  /*17f0*/  @P4 IADD3 R9, PT, PT, R6, RZ, RZ ;  /* 0x000000ff06094210 */ /* 0x000fe40007ffe0ff */
[C---:B------:R-:W-:Y:S02]  /*1800*/  VIADD R11, R8.reuse, 0x1 ;  /* 0x00000001080b7836 */ /* 0x040fe40000000000 */
[----:B------:R-:W-:Y:S01]  /*1810*/  IADD3 R12, PT, PT, R9, 0x1, RZ ;  /* 0x00000001090c7810 */ /* 0x000fe20007ffe0ff */
[----:B------:R-:W-:Y:S01]  /*1820*/  @P2 IMAD.MOV R12, RZ, RZ, R9 ;  /* 0x000000ffff0c2224 */ /* 0x000fe200078e0209 */
[----:B------:R-:W-:Y:S01]  /*1830*/  @P1 IADD3 R11, PT, PT, R8, RZ, RZ ;  /* 0x000000ff080b1210 */ /* 0x000fe20007ffe0ff */
[----:B------:R-:W-:Y:S01]  /*1840*/  @P0 IMAD.MOV R10, RZ, RZ, R0 ;  /* 0x000000ffff0a0224 */ /* 0x000fe200078e0200 */
[----:B------:R-:W-:-:S02]  /*1850*/  MOV R0, 0x0 ;  /* 0x0000000000007802 */ /* 0x000fc40000000f00 */
[----:B------:R0:W-:Y:S02]  /*1860*/  STL [R1+0x10], R12 ;  /* 0x0000100c01007387 */ /* 0x0001e40000100800 */
[----:B------:R0:W2:Y:S02]  /*1870*/  LDC.64 R8, c[0x4][R0] ;  /* 0x0100000000087b82 */ /* 0x0000a40000000a00 */
[----:B------:R0:W-:Y:S01]  /*1880*/  STL.64 [R1+0x8], R10 ;  /* 0x0000080a01007387 */ /* 0x0001e20000100a00 */
[----:B-1----:R-:W-:Y:S01]  /*1890*/  IADD3 R6, P0, PT, R1, UR4, RZ ;  /* 0x0000000401067c10 */ /* 0x002fe2000ff1e0ff */
[----:B------:R-:W-:-:S03]  /*18a0*/  IMAD.U32 R5, RZ, RZ, UR7 ;  /* 0x00000007ff057e24 */ /* 0x000fc6000f8e00ff */
[----:B------:R-:W-:-:S09]  /*18b0*/  IADD3.X R7, PT, PT, RZ, UR5, RZ, P0, !PT ;  /* 0x00000005ff077c10 */ /* 0x000fd200087fe4ff */
[----:B------:R-:W-:-:S07]  /*18c0*/  LEPC R20, `(.L_x_0) ;  /* 0x000000001014794e */ /* 0x000fce0000000000 */
[----:B0-2---:R-:W-:Y:S05]  /*18d0*/  CALL.ABS.NOINC R8 ;  /* 0x0000000008007343 */ /* 0x005fea0003c00000 */
.L_x_0:
[----:B------:R-:W-:Y:S05]  /*18e0*/  WARPSYNC.ALL ;  /* 0x0000000000007948 */ /* 0x000fea0003800000 */
[----:B------:R-:W-:Y:S06]  /*18f0*/  BAR.SYNC.DEFER_BLOCKING 0x0 ;  /* 0x0000000000007b1d */ /* 0x000fec0000010000 */
[----:B------:R-:W-:Y:S05]  /*1900*/  EXIT ;  /* 0x000000000000794d */ /* 0x000fea0003800000 */
.L_x_1:
[----:B------:R-:W-:-:S00]  /*1910*/  BRA `(.L_x_1) ;  /* 0xfffffffc00fc7947 */ /* 0x000fc0000383ffff */
[----:B------:R-:W-:-:S00]  /*1920*/  NOP ;  /* 0x0000000000007918 */ /* 0x000fc00000000000 */
        /* <DEDUP_REMOVED lines=13> */
.L_x_2:


//--------------------- .nv.global.init           --------------------------
	.section	.nv.global.init,"aw",@progbits
.nv.global.init:
	.type		$str,@object
	.size		$str,(.L_0 - $str)
$str:
        /*0000*/ 	.byte	0x54, 0x41, 0x52, 0x47, 0x45, 0x54, 0x20, 0x43, 0x45, 0x4c, 0x4c, 0x20, 0x2d, 0x20, 0x25, 0x64
        /*0010*/ 	.byte	0x20, 0x28, 0x69, 0x64, 0x3a, 0x20, 0x25, 0x64, 0x29, 0x3b, 0x20, 0x6e, 0x75, 0x6d, 0x62, 0x65
        /*0020*/ 	.byte	0x72, 0x20, 0x6f, 0x66, 0x20, 0x7a, 0x65, 0x72, 0x6f, 0x73, 0x20, 0x72, 0x6f, 0x77, 0x3a, 0x20
        /*0030*/ 	.byte	0x25, 0x64, 0x3b, 0x20, 0x63, 0x6f, 0x6c, 0x75, 0x6d, 0x6e, 0x3a, 0x20, 0x25, 0x64, 0x3b, 0x20
        /*0040*/ 	.byte	0x62, 0x6c, 0x6f, 0x63, 0x6b, 0x3a, 0x20, 0x25, 0x64, 0x0a, 0x00
.L_0:


//--------------------- .nv.shared.reserved.0     --------------------------
	.section	.nv.shared.reserved.0,"aw",@nobits
	.weak		__nv_reservedSMEM_offset_0_alias
	.size		__nv_reservedSMEM_offset_0_alias, 0, 64
	.other		__nv_reservedSMEM_offset_0_alias,@"STO_CUDA_RESERVED_SHARED STV_DEFAULT"
__nv_reservedSMEM_offset_0_alias:
	.zero		0
	.zero		64


//--------------------- .nv.constant0._Z9fillEmptyPKiS0_P8appeared --------------------------
	.section	.nv.constant0._Z9fillEmptyPKiS0_P8appeared,"a",@progbits
	.sectionflags	@""
	.align	4
.nv.constant0._Z9fillEmptyPKiS0_P8appeared:
	.zero		920


//--------------------- SYMBOLS --------------------------

	.type		.nv.reservedSmem.offset0,@object
	.size		.nv.reservedSmem.offset0,0x4
	.type		vprintf,@function
